	.headerflags	@"EF_CUDA_TEXMODE_UNIFIED EF_CUDA_64BIT_ADDRESS EF_CUDA_ACCELERATORS EF_CUDA_SM90 EF_CUDA_VIRTUAL_SM(EF_CUDA_SM90)"
	.elftype	@"ET_EXEC"


//--------------------- .nv.info                  --------------------------
	.section	.nv.info,"",@"SHT_CUDA_INFO"
	.align	4


	//----- nvinfo : EIATTR_REGCOUNT
	.align		4
        /*0000*/ 	.byte	0x04, 0x2f
        /*0002*/ 	.short	(.L_3 - .L_2)
	.align		4
.L_2:
        /*0004*/ 	.word	index@(triton_poi_fused__native_batch_norm_legit_no_training_relu_47)
        /*0008*/ 	.word	0x0000001a


	//----- nvinfo : EIATTR_MIN_STACK_SIZE
	.align		4
.L_3:
        /*000c*/ 	.byte	0x04, 0x12
        /*000e*/ 	.short	(.L_5 - .L_4)
	.align		4
.L_4:
        /*0010*/ 	.word	index@(triton_poi_fused__native_batch_norm_legit_no_training_relu_47)
        /*0014*/ 	.word	0x00000000


	//----- nvinfo : EIATTR_FRAME_SIZE
	.align		4
.L_5:
        /*0018*/ 	.byte	0x04, 0x11
        /*001a*/ 	.short	(.L_7 - .L_6)
	.align		4
.L_6:
        /*001c*/ 	.word	index@(triton_poi_fused__native_batch_norm_legit_no_training_relu_47)
        /*0020*/ 	.word	0x00000000


	//----- nvinfo : EIATTR_MIN_STACK_SIZE
	.align		4
.L_7:
        /*0024*/ 	.byte	0x04, 0x12
        /*0026*/ 	.short	(.L_9 - .L_8)
	.align		4
.L_8:
        /*0028*/ 	.word	index@(triton_poi_fused__native_batch_norm_legit_no_training_relu_47)
        /*002c*/ 	.word	0x00000000
.L_9:


//--------------------- .nv.info.triton_poi_fused__native_batch_norm_legit_no_training_relu_47 --------------------------
	.section	.nv.info.triton_poi_fused__native_batch_norm_legit_no_training_relu_47,"",@"SHT_CUDA_INFO"
	.sectionflags	@""
	.align	4


	//----- nvinfo : EIATTR_CUDA_API_VERSION
	.align		4
        /*0000*/ 	.byte	0x04, 0x37
        /*0002*/ 	.short	(.L_11 - .L_10)
.L_10:
        /*0004*/ 	.word	0x0000007c


	//----- nvinfo : EIATTR_KPARAM_INFO
	.align		4
.L_11:
        /*0008*/ 	.byte	0x04, 0x17
        /*000a*/ 	.short	(.L_13 - .L_12)
.L_12:
        /*000c*/ 	.word	0x00000000
        /*0010*/ 	.short	0x0007
        /*0012*/ 	.short	0x0034
        /*0014*/ 	.byte	0x00, 0xf0, 0x11, 0x00


	//----- nvinfo : EIATTR_KPARAM_INFO
	.align		4
.L_13:
        /*0018*/ 	.byte	0x04, 0x17
        /*001a*/ 	.short	(.L_15 - .L_14)
.L_14:
        /*001c*/ 	.word	0x00000000
        /*0020*/ 	.short	0x0006
        /*0022*/ 	.short	0x0030
        /*0024*/ 	.byte	0x00, 0xf0, 0x11, 0x00


	//----- nvinfo : EIATTR_KPARAM_INFO
	.align		4
.L_15:
        /*0028*/ 	.byte	0x04, 0x17
        /*002a*/ 	.short	(.L_17 - .L_16)
.L_16:
        /*002c*/ 	.word	0x00000000
        /*0030*/ 	.short	0x0005
        /*0032*/ 	.short	0x0028
        /*0034*/ 	.byte	0x00, 0xf4, 0x21, 0x00


	//----- nvinfo : EIATTR_KPARAM_INFO
	.align		4
.L_17:
        /*0038*/ 	.byte	0x04, 0x17
        /*003a*/ 	.short	(.L_19 - .L_18)
.L_18:
        /*003c*/ 	.word	0x00000000
        /*0040*/ 	.short	0x0004
        /*0042*/ 	.short	0x0020
        /*0044*/ 	.byte	0x00, 0xf4, 0x21, 0x00


	//----- nvinfo : EIATTR_KPARAM_INFO
	.align		4
.L_19:
        /*0048*/ 	.byte	0x04, 0x17
        /*004a*/ 	.short	(.L_21 - .L_20)
.L_20:
        /*004c*/ 	.word	0x00000000
        /*0050*/ 	.short	0x0003
        /*0052*/ 	.short	0x0018
        /*0054*/ 	.byte	0x00, 0xf4, 0x21, 0x00


	//----- nvinfo : EIATTR_KPARAM_INFO
	.align		4
.L_21:
        /*0058*/ 	.byte	0x04, 0x17
        /*005a*/ 	.short	(.L_23 - .L_22)
.L_22:
        /*005c*/ 	.word	0x00000000
        /*0060*/ 	.short	0x0002
        /*0062*/ 	.short	0x0010
        /*0064*/ 	.byte	0x00, 0xf4, 0x21, 0x00


	//----- nvinfo : EIATTR_KPARAM_INFO
	.align		4
.L_23:
        /*0068*/ 	.byte	0x04, 0x17
        /*006a*/ 	.short	(.L_25 - .L_24)
.L_24:
        /*006c*/ 	.word	0x00000000
        /*0070*/ 	.short	0x0001
        /*0072*/ 	.short	0x0008
        /*0074*/ 	.byte	0x00, 0xf4, 0x21, 0x00


	//----- nvinfo : EIATTR_KPARAM_INFO
	.align		4
.L_25:
        /*0078*/ 	.byte	0x04, 0x17
        /*007a*/ 	.short	(.L_27 - .L_26)
.L_26:
        /*007c*/ 	.word	0x00000000
        /*0080*/ 	.short	0x0000
        /*0082*/ 	.short	0x0000
        /*0084*/ 	.byte	0x00, 0xf4, 0x21, 0x00


	//----- nvinfo : EIATTR_SPARSE_MMA_MASK
	.align		4
.L_27:
        /*0088*/ 	.byte	0x03, 0x50
        /*008a*/ 	.short	0x0000


	//----- nvinfo : EIATTR_MAXREG_COUNT
	.align		4
        /*008c*/ 	.byte	0x03, 0x1b
        /*008e*/ 	.short	0x00ff


	//----- nvinfo : EIATTR_EXIT_INSTR_OFFSETS
	.align		4
        /*0090*/ 	.byte	0x04, 0x1c
        /*0092*/ 	.short	(.L_29 - .L_28)


	//   ....[0]....
.L_28:
        /*0094*/ 	.word	0x000005e0


	//   ....[1]....
        /*0098*/ 	.word	0x00000680


	//----- nvinfo : EIATTR_REQNTID
	.align		4
.L_29:
        /*009c*/ 	.byte	0x04, 0x10
        /*009e*/ 	.short	(.L_31 - .L_30)
.L_30:
        /*00a0*/ 	.word	0x00000080
        /*00a4*/ 	.word	0x00000001
        /*00a8*/ 	.word	0x00000001


	//----- nvinfo : EIATTR_CBANK_PARAM_SIZE
	.align		4
.L_31:
        /*00ac*/ 	.byte	0x03, 0x19
        /*00ae*/ 	.short	0x0038


	//----- nvinfo : EIATTR_PARAM_CBANK
	.align		4
        /*00b0*/ 	.byte	0x04, 0x0a
        /*00b2*/ 	.short	(.L_33 - .L_32)
	.align		4
.L_32:
        /*00b4*/ 	.word	index@(.nv.constant0.triton_poi_fused__native_batch_norm_legit_no_training_relu_47)
        /*00b8*/ 	.short	0x0210
        /*00ba*/ 	.short	0x0038


	//----- nvinfo : EIATTR_SW_WAR
	.align		4
.L_33:
        /*00bc*/ 	.byte	0x04, 0x36
        /*00be*/ 	.short	(.L_35 - .L_34)
.L_34:
        /*00c0*/ 	.word	0x00000008
.L_35:


//--------------------- .nv.callgraph             --------------------------
	.section	.nv.callgraph,"",@"SHT_CUDA_CALLGRAPH"
	.align	4
	.sectionentsize	8
	.align		4
        /*0000*/ 	.word	0x00000000
	.align		4
        /*0004*/ 	.word	0xffffffff
	.align		4
        /*0008*/ 	.word	0x00000000
	.align		4
        /*000c*/ 	.word	0xfffffffe
	.align		4
        /*0010*/ 	.word	0x00000000
	.align		4
        /*0014*/ 	.word	0xfffffffd
	.align		4
        /*0018*/ 	.word	0x00000000
	.align		4
        /*001c*/ 	.word	0xfffffffc


//--------------------- .nv.constant4             --------------------------
	.section	.nv.constant4,"a",@progbits
	.align	8
	.align		8
.nv.constant4:
        /*0000*/ 	.dword	_$_str
	.align		8
        /*0008*/ 	.dword	_$_str_$_2


//--------------------- .text.triton_poi_fused__native_batch_norm_legit_no_training_relu_47 --------------------------
	.section	.text.triton_poi_fused__native_batch_norm_legit_no_training_relu_47,"ax",@progbits
	.sectionflags	@"SHF_BARRIERS=1"
	.align	128
        .global         triton_poi_fused__native_batch_norm_legit_no_training_relu_47
        .type           triton_poi_fused__native_batch_norm_legit_no_training_relu_47,@function
        .size           triton_poi_fused__native_batch_norm_legit_no_training_relu_47,(.L_x_1 - triton_poi_fused__native_batch_norm_legit_no_training_relu_47)
        .other          triton_poi_fused__native_batch_norm_legit_no_training_relu_47,@"STO_CUDA_ENTRY STV_DEFAULT"
triton_poi_fused__native_batch_norm_legit_no_training_relu_47:
.text.triton_poi_fused__native_batch_norm_legit_no_training_relu_47:
[----:B------:R-:W0:Y:S01]  /*0000*/  LDC R1, c[0x0][0x28] ;  /* 0x00000a00ff017b82 */ /* 0x000e220000000800 */
[----:B------:R-:W1:Y:S07]  /*0010*/  S2R R10, SR_TID.X ;  /* 0x00000000000a7919 */ /* 0x000e6e0000002100 */
[----:B------:R-:W2:Y:S01]  /*0020*/  LDC.64 R2, c[0x0][0x220] ;  /* 0x00008800ff027b82 */ /* 0x000ea20000000a00 */
[----:B------:R-:W-:Y:S01]  /*0030*/  ULDC.64 UR6, c[0x0][0x208] ;  /* 0x0000820000067ab9 */ /* 0x000fe20000000a00 */
[----:B------:R-:W3:Y:S01]  /*0040*/  S2R R0, SR_CTAID.Y ;  /* 0x0000000000007919 */ /* 0x000ee20000002600 */
[----:B------:R-:W4:Y:S05]  /*0050*/  S2R R8, SR_CTAID.X ;  /* 0x0000000000087919 */ /* 0x000f2a0000002500 */
[----:B------:R-:W5:Y:S08]  /*0060*/  LDC.64 R14, c[0x0][0x210] ;  /* 0x00008400ff0e7b82 */ /* 0x000f700000000a00 */
[----:B------:R-:W4:Y:S08]  /*0070*/  LDC.64 R18, c[0x0][0x218] ;  /* 0x00008600ff127b82 */ /* 0x000f300000000a00 */
[----:B------:R-:W5:Y:S01]  /*0080*/  LDC.64 R16, c[0x0][0x230] ;  /* 0x00008c00ff107b82 */ /* 0x000f620000000a00 */
[----:B-1----:R-:W-:-:S07]  /*0090*/  IMAD.SHL.U32 R9, R10, 0x2, RZ ;  /* 0x000000020a097824 */ /* 0x002fce00078e00ff */
[----:B------:R-:W1:Y:S01]  /*00a0*/  LDC.64 R12, c[0x0][0x228] ;  /* 0x00008a00ff0c7b82 */ /* 0x000e620000000a00 */
[----:B------:R-:W-:-:S04]  /*00b0*/  LOP3.LUT R9, R9, 0xfe, RZ, 0xc0, !PT ;  /* 0x000000fe09097812 */ /* 0x000fc800078ec0ff */
[----:B---3--:R-:W-:-:S04]  /*00c0*/  PRMT R4, R9, 0x6540, R0 ;  /* 0x0000654009047816 */ /* 0x008fc80000000000 */
[C---:B------:R-:W-:Y:S01]  /*00d0*/  ISETP.GE.AND P2, PT, R4.reuse, 0x500, PT ;  /* 0x000005000400780c */ /* 0x040fe20003f46270 */
[----:B------:R-:W-:-:S05]  /*00e0*/  IMAD.HI R5, R4, 0x66666667, RZ ;  /* 0x6666666704057827 */ /* 0x000fca00078e02ff */
[----:B------:R-:W-:-:S04]  /*00f0*/  SHF.R.U32.HI R6, RZ, 0x1f, R5 ;  /* 0x0000001fff067819 */ /* 0x000fc80000011605 */
[----:B------:R-:W-:Y:S02]  /*0100*/  LEA.HI.SX32 R5, R5, R6, 0x19 ;  /* 0x0000000605057211 */ /* 0x000fe400078fcaff */
[----:B------:R-:W-:-:S03]  /*0110*/  CS2R R6, SRZ ;  /* 0x0000000000067805 */ /* 0x000fc6000001ff00 */
[----:B------:R-:W-:-:S04]  /*0120*/  IMAD R11, R5, -0x140, R4 ;  /* 0xfffffec0050b7824 */ /* 0x000fc800078e0204 */
[----:B--2---:R-:W-:-:S05]  /*0130*/  IMAD.WIDE R2, R11, 0x4, R2 ;  /* 0x000000040b027825 */ /* 0x004fca00078e0202 */
[----:B------:R2:W3:Y:S01]  /*0140*/  @!P2 LDG.E.EL.64 R6, desc[UR6][R2.64] ;  /* 0x000000060206a981 */ /* 0x0004e2000c2e1b00 */
[C---:B----4-:R-:W-:Y:S01]  /*0150*/  ISETP.GE.AND P0, PT, R8.reuse, 0x4, PT ;  /* 0x000000040800780c */ /* 0x050fe20003f06270 */
[----:B------:R-:W-:Y:S02]  /*0160*/  IMAD R20, R8, 0x140, R11 ;  /* 0x0000014008147824 */ /* 0x000fe400078e020b */
[----:B0----5:R-:W-:Y:S01]  /*0170*/  IMAD.WIDE R22, R11, 0x4, R16 ;  /* 0x000000040b167825 */ /* 0x021fe200078e0210 */
[----:B------:R-:W-:-:S03]  /*0180*/  ISETP.LT.AND P1, PT, R4, 0x500, !P0 ;  /* 0x000005000400780c */ /* 0x000fc60004721270 */
[----:B------:R-:W-:Y:S01]  /*0190*/  IMAD R5, R5, 0x500, R20 ;  /* 0x0000050005057824 */ /* 0x000fe200078e0214 */
[----:B--2---:R-:W-:Y:S01]  /*01a0*/  CS2R R2, SRZ ;  /* 0x0000000000027805 */ /* 0x004fe2000001ff00 */
[----:B------:R-:W-:-:S04]  /*01b0*/  IMAD.WIDE R20, R11, 0x4, R18 ;  /* 0x000000040b147825 */ /* 0x000fc800078e0212 */
[----:B------:R-:W-:Y:S01]  /*01c0*/  IMAD.WIDE R14, R5, 0x4, R14 ;  /* 0x00000004050e7825 */ /* 0x000fe200078e020e */
[----:B------:R-:W-:Y:S02]  /*01d0*/  CS2R R4, SRZ ;  /* 0x0000000000047805 */ /* 0x000fe4000001ff00 */
[----:B------:R-:W-:Y:S01]  /*01e0*/  CS2R R16, SRZ ;  /* 0x0000000000107805 */ /* 0x000fe2000001ff00 */
[----:B-1----:R-:W-:Y:S01]  /*01f0*/  IMAD.WIDE R12, R11, 0x4, R12 ;  /* 0x000000040b0c7825 */ /* 0x002fe200078e020c */
[----:B------:R-:W2:Y:S01]  /*0200*/  @P1 LDG.E.EL.64 R2, desc[UR6][R14.64] ;  /* 0x000000060e021981 */ /* 0x000ea2000c2e1b00 */
[----:B------:R-:W-:-:S03]  /*0210*/  CS2R R18, SRZ ;  /* 0x0000000000127805 */ /* 0x000fc6000001ff00 */
[----:B------:R-:W2:Y:S04]  /*0220*/  @!P2 LDG.E.EL.64 R4, desc[UR6][R20.64] ;  /* 0x000000061404a981 */ /* 0x000ea8000c2e1b00 */
[----:B------:R0:W4:Y:S04]  /*0230*/  @!P2 LDG.E.EL.64 R16, desc[UR6][R12.64] ;  /* 0x000000060c10a981 */ /* 0x000128000c2e1b00 */
[----:B------:R-:W4:Y:S01]  /*0240*/  @!P2 LDG.E.EL.64 R18, desc[UR6][R22.64] ;  /* 0x000000061612a981 */ /* 0x000f22000c2e1b00 */
[----:B------:R-:W1:Y:S01]  /*0250*/  S2UR UR5, SR_CgaCtaId ;  /* 0x00000000000579c3 */ /* 0x000e620000008800 */
[----:B------:R-:W-:Y:S01]  /*0260*/  UMOV UR4, 0x400 ;  /* 0x0000040000047882 */ /* 0x000fe20000000000 */
[----:B0-----:R-:W-:Y:S01]  /*0270*/  HFMA2.MMA R13, -RZ, RZ, 1.625, 0 ;  /* 0x3e800000ff0d7435 */ /* 0x001fe200000001ff */
[----:B-1----:R-:W-:-:S06]  /*0280*/  UPRMT UR4, UR5, 0x654, UR4 ;  /* 0x0000065405047896 */ /* 0x002fcc0008000004 */
[----:B------:R-:W-:Y:S01]  /*0290*/  LEA R12, R9, UR4, 0x3 ;  /* 0x00000004090c7c11 */ /* 0x000fe2000f8e18ff */
[----:B---3--:R-:W-:Y:S01]  /*02a0*/  FADD R6, R6, 0.0010000000474974513054 ;  /* 0x3a83126f06067421 */ /* 0x008fe20000000000 */
[----:B------:R-:W-:-:S03]  /*02b0*/  FADD R7, R7, 0.0010000000474974513054 ;  /* 0x3a83126f07077421 */ /* 0x000fc60000000000 */
[----:B------:R-:W0:Y:S08]  /*02c0*/  MUFU.SQRT R11, R6 ;  /* 0x00000006000b7308 */ /* 0x000e300000002000 */
[----:B------:R-:W1:Y:S01]  /*02d0*/  MUFU.SQRT R14, R7 ;  /* 0x00000007000e7308 */ /* 0x000e620000002000 */
[C---:B0-----:R-:W-:Y:S02]  /*02e0*/  FSETP.GT.AND P1, PT, R11.reuse, 8.50705917302346158658e+37, PT ;  /* 0x7e8000000b00780b */ /* 0x041fe40003f24000 */
[----:B------:R-:W-:-:S02]  /*02f0*/  FSETP.GEU.AND P3, PT, R11, 1.175494350822287508e-38, PT ;  /* 0x008000000b00780b */ /* 0x000fc40003f6e000 */
[----:B------:R-:W-:Y:S01]  /*0300*/  FSEL R6, R13, 1, P1 ;  /* 0x3f8000000d067808 */ /* 0x000fe20000800000 */
[----:B--2---:R-:W-:Y:S01]  /*0310*/  FADD R2, -R4, R2 ;  /* 0x0000000204027221 */ /* 0x004fe20000000100 */
[----:B------:R-:W-:Y:S01]  /*0320*/  FADD R3, -R5, R3 ;  /* 0x0000000305037221 */ /* 0x000fe20000000100 */
[----:B------:R-:W-:Y:S02]  /*0330*/  LOP3.LUT R5, R10, 0x7f, RZ, 0xc0, !PT ;  /* 0x0000007f0a057812 */ /* 0x000fe400078ec0ff */
[C---:B-1----:R-:W-:Y:S02]  /*0340*/  FSETP.GT.AND P2, PT, R14.reuse, 8.50705917302346158658e+37, PT ;  /* 0x7e8000000e00780b */ /* 0x042fe40003f44000 */
[----:B------:R-:W-:Y:S02]  /*0350*/  FSETP.GEU.AND P4, PT, R14, 1.175494350822287508e-38, PT ;  /* 0x008000000e00780b */ /* 0x000fe40003f8e000 */
[----:B------:R-:W-:Y:S01]  /*0360*/  @P1 FMUL R11, R11, 0.25 ;  /* 0x3e8000000b0b1820 */ /* 0x000fe20000400000 */
[----:B------:R-:W-:Y:S01]  /*0370*/  FSEL R13, R13, 1, P2 ;  /* 0x3f8000000d0d7808 */ /* 0x000fe20001000000 */
[----:B------:R-:W-:-:S02]  /*0380*/  @!P3 FMUL R6, R6, 16777216 ;  /* 0x4b8000000606b820 */ /* 0x000fc40000400000 */
[----:B------:R-:W-:-:S05]  /*0390*/  @!P3 FMUL R11, R11, 16777216 ;  /* 0x4b8000000b0bb820 */ /* 0x000fca0000400000 */
[----:B------:R-:W-:Y:S01]  /*03a0*/  @P2 FMUL R14, R14, 0.25 ;  /* 0x3e8000000e0e2820 */ /* 0x000fe20000400000 */
[----:B------:R-:W0:Y:S01]  /*03b0*/  MUFU.RCP R11, R11 ;  /* 0x0000000b000b7308 */ /* 0x000e220000001000 */
[----:B------:R-:W-:Y:S02]  /*03c0*/  @!P4 FMUL R13, R13, 16777216 ;  /* 0x4b8000000d0dc820 */ /* 0x000fe40000400000 */
[----:B------:R-:W-:-:S06]  /*03d0*/  @!P4 FMUL R14, R14, 16777216 ;  /* 0x4b8000000e0ec820 */ /* 0x000fcc0000400000 */
[----:B------:R-:W1:Y:S01]  /*03e0*/  MUFU.RCP R14, R14 ;  /* 0x0000000e000e7308 */ /* 0x000e620000001000 */
[----:B0-----:R-:W-:-:S04]  /*03f0*/  FMUL R7, R11, R6 ;  /* 0x000000060b077220 */ /* 0x001fc80000400000 */
[----:B------:R-:W-:-:S04]  /*0400*/  FMUL R7, R2, R7 ;  /* 0x0000000702077220 */ /* 0x000fc80000400000 */
[----:B----4-:R-:W-:Y:S01]  /*0410*/  FFMA R7, R7, R16, R18 ;  /* 0x0000001007077223 */ /* 0x010fe20000000012 */
[----:B-1----:R-:W-:Y:S01]  /*0420*/  FMUL R4, R14, R13 ;  /* 0x0000000d0e047220 */ /* 0x002fe20000400000 */
[----:B------:R-:W-:-:S03]  /*0430*/  LEA R13, R5, UR4, 0x3 ;  /* 0x00000004050d7c11 */ /* 0x000fc6000f8e18ff */
[----:B------:R-:W-:Y:S01]  /*0440*/  FMUL R4, R3, R4 ;  /* 0x0000000403047220 */ /* 0x000fe20000400000 */
[C---:B------:R-:W-:Y:S01]  /*0450*/  FSETP.GEU.AND P1, PT, R7.reuse, RZ, PT ;  /* 0x000000ff0700720b */ /* 0x040fe20003f2e000 */
[----:B------:R-:W0:Y:S02]  /*0460*/  LDC.64 R2, c[0x0][0x238] ;  /* 0x00008e00ff027b82 */ /* 0x000e240000000a00 */
[----:B------:R-:W-:Y:S01]  /*0470*/  FFMA R4, R4, R17, R19 ;  /* 0x0000001104047223 */ /* 0x000fe20000000013 */
[----:B------:R-:W-:-:S04]  /*0480*/  FSEL R10, R7, RZ, P1 ;  /* 0x000000ff070a7208 */ /* 0x000fc80000800000 */
[C---:B------:R-:W-:Y:S01]  /*0490*/  FSETP.GEU.AND P2, PT, R4.reuse, RZ, PT ;  /* 0x000000ff0400720b */ /* 0x040fe20003f4e000 */
[----:B------:R1:W-:Y:S03]  /*04a0*/  STS [R12], R10 ;  /* 0x0000000a0c007388 */ /* 0x0003e60000000800 */
[----:B------:R-:W-:Y:S02]  /*04b0*/  FSEL R11, R4, RZ, P2 ;  /* 0x000000ff040b7208 */ /* 0x000fe40001000000 */
[----:B------:R-:W-:Y:S01]  /*04c0*/  PRMT R4, R5, 0x6540, R0 ;  /* 0x0000654005047816 */ /* 0x000fe20000000000 */
[----:B------:R-:W-:Y:S02]  /*04d0*/  IMAD.SHL.U32 R0, R0, 0x100, RZ ;  /* 0x0000010000007824 */ /* 0x000fe400078e00ff */
[----:B------:R-:W-:Y:S01]  /*04e0*/  STS [R12+0x8], R11 ;  /* 0x0000080b0c007388 */ /* 0x000fe20000000800 */
[----:B------:R-:W-:Y:S01]  /*04f0*/  BAR.SYNC.DEFER_BLOCKING 0x0 ;  /* 0x0000000000007b1d */ /* 0x000fe20000010000 */
[C---:B------:R-:W-:Y:S01]  /*0500*/  IMAD.HI R6, R4.reuse, 0x66666667, RZ ;  /* 0x6666666704067827 */ /* 0x040fe200078e02ff */
[----:B------:R-:W-:-:S04]  /*0510*/  ISETP.LT.AND P1, PT, R4, 0x500, !P0 ;  /* 0x000005000400780c */ /* 0x000fc80004721270 */
[----:B------:R-:W-:-:S04]  /*0520*/  SHF.R.U32.HI R7, RZ, 0x1f, R6 ;  /* 0x0000001fff077819 */ /* 0x000fc80000011606 */
[----:B------:R-:W-:Y:S02]  /*0530*/  LEA.HI.SX32 R7, R6, R7, 0x19 ;  /* 0x0000000706077211 */ /* 0x000fe400078fcaff */
[----:B------:R-:W-:Y:S02]  /*0540*/  LOP3.LUT R6, R0, 0x80, R5, 0xfe, !PT ;  /* 0x0000008000067812 */ /* 0x000fe400078efe05 */
[----:B------:R-:W-:Y:S01]  /*0550*/  LOP3.LUT R0, R5, 0x80, RZ, 0xfc, !PT ;  /* 0x0000008005007812 */ /* 0x000fe200078efcff */
[----:B------:R-:W-:Y:S01]  /*0560*/  IMAD R9, R7, -0x140, R4 ;  /* 0xfffffec007097824 */ /* 0x000fe200078e0204 */
[----:B------:R-:W-:-:S04]  /*0570*/  ISETP.LT.AND P0, PT, R6, 0x500, !P0 ;  /* 0x000005000600780c */ /* 0x000fc80004701270 */
[----:B-1----:R-:W-:Y:S02]  /*0580*/  LEA R10, R9, R8, 0x2 ;  /* 0x00000008090a7211 */ /* 0x002fe400078e10ff */
[----:B------:R-:W-:Y:S01]  /*0590*/  LEA R9, R0, UR4, 0x3 ;  /* 0x0000000400097c11 */ /* 0x000fe2000f8e18ff */
[----:B------:R-:W1:Y:S02]  /*05a0*/  LDS R13, [R13] ;  /* 0x000000000d0d7984 */ /* 0x000e640000000800 */
[----:B------:R-:W-:-:S04]  /*05b0*/  IMAD R7, R7, 0x2080, R10 ;  /* 0x0000208007077824 */ /* 0x000fc800078e020a */
[----:B0-----:R-:W-:-:S05]  /*05c0*/  IMAD.WIDE R4, R7, 0x4, R2 ;  /* 0x0000000407047825 */ /* 0x001fca00078e0202 */
[----:B-1----:R0:W-:Y:S02]  /*05d0*/  @P1 STG.E desc[UR6][R4.64], R13 ;  /* 0x0000000d04001986 */ /* 0x0021e4000c101906 */
[----:B0-----:R-:W-:Y:S05]  /*05e0*/  @!P0 EXIT ;  /* 0x000000000000894d */ /* 0x001fea0003800000 */
[----:B------:R-:W1:Y:S01]  /*05f0*/  LDS R9, [R9] ;  /* 0x0000000009097984 */ /* 0x000e620000000800 */
[----:B------:R-:W-:-:S05]  /*0600*/  IMAD.HI R0, R6, 0x66666667, RZ ;  /* 0x6666666706007827 */ /* 0x000fca00078e02ff */
[----:B0-----:R-:W-:-:S04]  /*0610*/  SHF.R.U32.HI R5, RZ, 0x1f, R0 ;  /* 0x0000001fff057819 */ /* 0x001fc80000011600 */
[----:B------:R-:W-:-:S05]  /*0620*/  LEA.HI.SX32 R5, R0, R5, 0x19 ;  /* 0x0000000500057211 */ /* 0x000fca00078fcaff */
[----:B------:R-:W-:-:S04]  /*0630*/  IMAD R7, R5, -0x140, R6 ;  /* 0xfffffec005077824 */ /* 0x000fc800078e0206 */
[----:B------:R-:W-:-:S04]  /*0640*/  IMAD R8, R7, 0x4, R8 ;  /* 0x0000000407087824 */ /* 0x000fc800078e0208 */
[----:B------:R-:W-:-:S04]  /*0650*/  IMAD R5, R5, 0x2080, R8 ;  /* 0x0000208005057824 */ /* 0x000fc800078e0208 */
[----:B------:R-:W-:-:S05]  /*0660*/  IMAD.WIDE R2, R5, 0x4, R2 ;  /* 0x0000000405027825 */ /* 0x000fca00078e0202 */
[----:B-1----:R-:W-:Y:S01]  /*0670*/  STG.E desc[UR6][R2.64], R9 ;  /* 0x0000000902007986 */ /* 0x002fe2000c101906 */
[----:B------:R-:W-:Y:S05]  /*0680*/  EXIT ;  /* 0x000000000000794d */ /* 0x000fea0003800000 */
.L_x_0:
[----:B------:R-:W-:-:S00]  /*0690*/  BRA `(.L_x_0) ;  /* 0xfffffffc00fc7947 */ /* 0x000fc0000383ffff */
[----:B------:R-:W-:-:S00]  /*06a0*/  NOP ;  /* 0x0000000000007918 */ /* 0x000fc00000000000 */
        /* <DEDUP_REMOVED lines=13> */
.L_x_1:


//--------------------- .nv.global.init           --------------------------
	.section	.nv.global.init,"aw",@progbits
.nv.global.init:
	.type		_$_str,@object
	.size		_$_str,(_$_str_$_2 - _$_str)
_$_str:
        /*0000*/ 	.byte	0x5f, 0x5f, 0x43, 0x55, 0x44, 0x41, 0x5f, 0x46, 0x54, 0x5a, 0x00
	.type		_$_str_$_2,@object
	.size		_$_str_$_2,(.L_1 - _$_str_$_2)
_$_str_$_2:
        /*000b*/ 	.byte	0x5f, 0x5f, 0x43, 0x55, 0x44, 0x41, 0x5f, 0x50, 0x52, 0x45, 0x43, 0x5f, 0x53, 0x51, 0x52, 0x54
        /*001b*/ 	.byte	0x00
.L_1:


//--------------------- .nv.shared.triton_poi_fused__native_batch_norm_legit_no_training_relu_47 --------------------------
	.section	.nv.shared.triton_poi_fused__native_batch_norm_legit_no_training_relu_47,"aw",@nobits
	.sectionflags	@""
	.align	16
	.zero		1024


//--------------------- .nv.constant0.triton_poi_fused__native_batch_norm_legit_no_training_relu_47 --------------------------
	.section	.nv.constant0.triton_poi_fused__native_batch_norm_legit_no_training_relu_47,"a",@progbits
	.sectionflags	@""
	.align	4
.nv.constant0.triton_poi_fused__native_batch_norm_legit_no_training_relu_47:
	.zero		584
